//
// Generated by NVIDIA NVVM Compiler
//
// Compiler Build ID: CL-36424714
// Cuda compilation tools, release 13.0, V13.0.88
// Based on NVVM 20.0.0
//

.version 9.0
.target sm_100
.address_size 64

	// .globl	_Z8d_matmulPiS_S_iii

.visible .entry _Z8d_matmulPiS_S_iii(
	.param .u64 .ptr .align 1 _Z8d_matmulPiS_S_iii_param_0,
	.param .u64 .ptr .align 1 _Z8d_matmulPiS_S_iii_param_1,
	.param .u64 .ptr .align 1 _Z8d_matmulPiS_S_iii_param_2,
	.param .u32 _Z8d_matmulPiS_S_iii_param_3,
	.param .u32 _Z8d_matmulPiS_S_iii_param_4,
	.param .u32 _Z8d_matmulPiS_S_iii_param_5
)
{
	.reg .pred 	%p<5>;
	.reg .b32 	%r<25>;
	.reg .b64 	%rd<13>;

	ld.param.u64 	%rd2, [_Z8d_matmulPiS_S_iii_param_0];
	ld.param.u64 	%rd3, [_Z8d_matmulPiS_S_iii_param_1];
	ld.param.u64 	%rd4, [_Z8d_matmulPiS_S_iii_param_2];
	ld.param.u32 	%r9, [_Z8d_matmulPiS_S_iii_param_3];
	ld.param.u32 	%r7, [_Z8d_matmulPiS_S_iii_param_4];
	ld.param.u32 	%r8, [_Z8d_matmulPiS_S_iii_param_5];
	mov.u32 	%r10, %ntid.x;
	mov.u32 	%r11, %ctaid.x;
	mov.u32 	%r12, %tid.x;
	mad.lo.s32 	%r1, %r10, %r11, %r12;
	mov.u32 	%r13, %ntid.y;
	mov.u32 	%r14, %ctaid.y;
	mov.u32 	%r15, %tid.y;
	mad.lo.s32 	%r2, %r13, %r14, %r15;
	mov.u32 	%r16, %ntid.z;
	mov.u32 	%r17, %ctaid.z;
	mov.u32 	%r18, %tid.z;
	mad.lo.s32 	%r3, %r16, %r17, %r18;
	setp.ge.u32 	%p1, %r2, %r9;
	setp.ge.u32 	%p2, %r1, %r7;
	or.pred  	%p3, %p1, %p2;
	@%p3 bra 	$L__BB0_4;
	cvta.to.global.u64 	%rd5, %rd4;
	mad.lo.s32 	%r19, %r7, %r2, %r1;
	mul.wide.u32 	%rd6, %r19, 4;
	add.s64 	%rd1, %rd5, %rd6;
	ld.global.u32 	%r24, [%rd1];
	setp.ge.u32 	%p4, %r3, %r8;
	@%p4 bra 	$L__BB0_3;
	mad.lo.s32 	%r20, %r8, %r2, %r3;
	cvta.to.global.u64 	%rd7, %rd2;
	mul.wide.u32 	%rd8, %r20, 4;
	add.s64 	%rd9, %rd7, %rd8;
	ld.global.u32 	%r21, [%rd9];
	mad.lo.s32 	%r22, %r7, %r3, %r1;
	cvta.to.global.u64 	%rd10, %rd3;
	mul.wide.u32 	%rd11, %r22, 4;
	add.s64 	%rd12, %rd10, %rd11;
	ld.global.u32 	%r23, [%rd12];
	mad.lo.s32 	%r24, %r23, %r21, %r24;
$L__BB0_3:
	st.global.u32 	[%rd1], %r24;
$L__BB0_4:
	ret;

}


// ===== COMPILED SASS (sm_100) =====

	.target	sm_100

	.elftype	@"ET_EXEC"


//--------------------- .note.nv.tkinfo           --------------------------
	.section	.note.nv.tkinfo,"",@"SHT_NOTE"
	.sectionflags	@"SHF_NOTE_NV_TKINFO"
	.tkinfo
        /*0018*/ 	.word	0x00000002
        /*0030*/ 	.string	""
        /*0030*/ 	.string	"ptxas"
        /*0030*/ 	.string	"Cuda compilation tools, release 13.0, V13.0.88"
        /*0030*/ 	.string	"Build cuda_13.0.r13.0/compiler.36424714_0"
        /*0030*/ 	.string	"-arch sm_100 -m 64 "



//--------------------- .note.nv.cuinfo           --------------------------
	.section	.note.nv.cuinfo,"",@"SHT_NOTE"
	.sectionflags	@"SHF_NOTE_NV_CUINFO"
        /*0018*/ 	.short	0x0002
        /*001a*/ 	.short	0x0064
        /*001c*/ 	.short	0x0082
	.zero		2


//--------------------- .nv.info                  --------------------------
	.section	.nv.info,"",@"SHT_CUDA_INFO"
	.align	4


	//----- nvinfo : EIATTR_REGCOUNT
	.align		4
        /*0000*/ 	.byte	0x04, 0x2f
        /*0002*/ 	.short	(.L_1 - .L_0)
	.align		4
.L_0:
        /*0004*/ 	.word	index@(_Z8d_matmulPiS_S_iii)
        /*0008*/ 	.word	0x00000010


	//----- nvinfo : EIATTR_FRAME_SIZE
	.align		4
.L_1:
        /*000c*/ 	.byte	0x04, 0x11
        /*000e*/ 	.short	(.L_3 - .L_2)
	.align		4
.L_2:
        /*0010*/ 	.word	index@(_Z8d_matmulPiS_S_iii)
        /*0014*/ 	.word	0x00000000


	//----- nvinfo : EIATTR_MIN_STACK_SIZE
	.align		4
.L_3:
        /*0018*/ 	.byte	0x04, 0x12
        /*001a*/ 	.short	(.L_5 - .L_4)
	.align		4
.L_4:
        /*001c*/ 	.word	index@(_Z8d_matmulPiS_S_iii)
        /*0020*/ 	.word	0x00000000
.L_5:


//--------------------- .nv.compat                --------------------------
	.section	.nv.compat,"",@"SHT_CUDA_COMPAT_INFO"
	.align	4
        /*0000*/ 	.byte	0x02, 0x09, 0x00, 0x00, 0x02, 0x02, 0x01, 0x00, 0x02, 0x05, 0x05, 0x00, 0x03, 0x07, 0x01, 0x01
        /*0010*/ 	.byte	0x02, 0x03, 0x00, 0x00, 0x02, 0x06, 0x01, 0x00, 0x04, 0x0b, 0x08, 0x00, 0x09, 0x00, 0x00, 0x00
        /*0020*/ 	.byte	0x00, 0x00, 0x00, 0x00


//--------------------- .nv.info._Z8d_matmulPiS_S_iii --------------------------
	.section	.nv.info._Z8d_matmulPiS_S_iii,"",@"SHT_CUDA_INFO"
	.sectionflags	@""
	.align	4


	//----- nvinfo : EIATTR_CUDA_API_VERSION
	.align		4
        /*0000*/ 	.byte	0x04, 0x37
        /*0002*/ 	.short	(.L_7 - .L_6)
.L_6:
        /*0004*/ 	.word	0x00000082


	//----- nvinfo : EIATTR_KPARAM_INFO
	.align		4
.L_7:
        /*0008*/ 	.byte	0x04, 0x17
        /*000a*/ 	.short	(.L_9 - .L_8)
.L_8:
        /*000c*/ 	.word	0x00000000
        /*0010*/ 	.short	0x0005
        /*0012*/ 	.short	0x0020
        /*0014*/ 	.byte	0x00, 0xf0, 0x11, 0x00


	//----- nvinfo : EIATTR_KPARAM_INFO
	.align		4
.L_9:
        /*0018*/ 	.byte	0x04, 0x17
        /*001a*/ 	.short	(.L_11 - .L_10)
.L_10:
        /*001c*/ 	.word	0x00000000
        /*0020*/ 	.short	0x0004
        /*0022*/ 	.short	0x001c
        /*0024*/ 	.byte	0x00, 0xf0, 0x11, 0x00


	//----- nvinfo : EIATTR_KPARAM_INFO
	.align		4
.L_11:
        /*0028*/ 	.byte	0x04, 0x17
        /*002a*/ 	.short	(.L_13 - .L_12)
.L_12:
        /*002c*/ 	.word	0x00000000
        /*0030*/ 	.short	0x0003
        /*0032*/ 	.short	0x0018
        /*0034*/ 	.byte	0x00, 0xf0, 0x11, 0x00


	//----- nvinfo : EIATTR_KPARAM_INFO
	.align		4
.L_13:
        /*0038*/ 	.byte	0x04, 0x17
        /*003a*/ 	.short	(.L_15 - .L_14)
.L_14:
        /*003c*/ 	.word	0x00000000
        /*0040*/ 	.short	0x0002
        /*0042*/ 	.short	0x0010
        /*0044*/ 	.byte	0x00, 0xf5, 0x21, 0x00


	//----- nvinfo : EIATTR_KPARAM_INFO
	.align		4
.L_15:
        /*0048*/ 	.byte	0x04, 0x17
        /*004a*/ 	.short	(.L_17 - .L_16)
.L_16:
        /*004c*/ 	.word	0x00000000
        /*0050*/ 	.short	0x0001
        /*0052*/ 	.short	0x0008
        /*0054*/ 	.byte	0x00, 0xf5, 0x21, 0x00


	//----- nvinfo : EIATTR_KPARAM_INFO
	.align		4
.L_17:
        /*0058*/ 	.byte	0x04, 0x17
        /*005a*/ 	.short	(.L_19 - .L_18)
.L_18:
        /*005c*/ 	.word	0x00000000
        /*0060*/ 	.short	0x0000
        /*0062*/ 	.short	0x0000
        /*0064*/ 	.byte	0x00, 0xf5, 0x21, 0x00


	//----- nvinfo : EIATTR_SPARSE_MMA_MASK
	.align		4
.L_19:
        /*0068*/ 	.byte	0x03, 0x50
        /*006a*/ 	.short	0x0000


	//----- nvinfo : EIATTR_MAXREG_COUNT
	.align		4
        /*006c*/ 	.byte	0x03, 0x1b
        /*006e*/ 	.short	0x00ff


	//----- nvinfo : EIATTR_MERCURY_ISA_VERSION
	.align		4
        /*0070*/ 	.byte	0x03, 0x5f
        /*0072*/ 	.short	0x0101


	//----- nvinfo : EIATTR_VRC_CTA_INIT_COUNT
	.align		4
        /*0074*/ 	.byte	0x02, 0x4a
	.zero		1
	.zero		1


	//----- nvinfo : EIATTR_EXIT_INSTR_OFFSETS
	.align		4
        /*0078*/ 	.byte	0x04, 0x1c
        /*007a*/ 	.short	(.L_21 - .L_20)


	//   ....[0]....
.L_20:
        /*007c*/ 	.word	0x00000100


	//   ....[1]....
        /*0080*/ 	.word	0x00000220


	//----- nvinfo : EIATTR_CBANK_PARAM_SIZE
	.align		4
.L_21:
        /*0084*/ 	.byte	0x03, 0x19
        /*0086*/ 	.short	0x0024


	//----- nvinfo : EIATTR_PARAM_CBANK
	.align		4
        /*0088*/ 	.byte	0x04, 0x0a
        /*008a*/ 	.short	(.L_23 - .L_22)
	.align		4
.L_22:
        /*008c*/ 	.word	index@(.nv.constant0._Z8d_matmulPiS_S_iii)
        /*0090*/ 	.short	0x0380
        /*0092*/ 	.short	0x0024


	//----- nvinfo : EIATTR_SW_WAR
	.align		4
.L_23:
        /*0094*/ 	.byte	0x04, 0x36
        /*0096*/ 	.short	(.L_25 - .L_24)
.L_24:
        /*0098*/ 	.word	0x00000008
.L_25:


//--------------------- .nv.callgraph             --------------------------
	.section	.nv.callgraph,"",@"SHT_CUDA_CALLGRAPH"
	.align	4
	.sectionentsize	8
	.align		4
        /*0000*/ 	.word	0x00000000
	.align		4
        /*0004*/ 	.word	0xffffffff
	.align		4
        /*0008*/ 	.word	0x00000000
	.align		4
        /*000c*/ 	.word	0xfffffffe
	.align		4
        /*0010*/ 	.word	0x00000000
	.align		4
        /*0014*/ 	.word	0xfffffffd
	.align		4
        /*0018*/ 	.word	0x00000000
	.align		4
        /*001c*/ 	.word	0xfffffffc


//--------------------- .text._Z8d_matmulPiS_S_iii --------------------------
	.section	.text._Z8d_matmulPiS_S_iii,"ax",@progbits
	.align	128
        .global         _Z8d_matmulPiS_S_iii
        .type           _Z8d_matmulPiS_S_iii,@function
        .size           _Z8d_matmulPiS_S_iii,(.L_x_1 - _Z8d_matmulPiS_S_iii)
        .other          _Z8d_matmulPiS_S_iii,@"STO_CUDA_ENTRY STV_DEFAULT"
_Z8d_matmulPiS_S_iii:
.text._Z8d_matmulPiS_S_iii:
[----:B------:R-:W-:Y:S01]  /*0000*/  LDC R1, c[0x0][0x37c] ;  /* 0x0000df00ff017b82 */ /* 0x000fe20000000800 */
[----:B------:R-:W0:Y:S01]  /*0010*/  S2R R0, SR_CTAID.X ;  /* 0x0000000000007919 */ /* 0x000e220000002500 */
[----:B------:R-:W0:Y:S01]  /*0020*/  LDCU UR4, c[0x0][0x360] ;  /* 0x00006c00ff0477ac */ /* 0x000e220008000800 */
[----:B------:R-:W0:Y:S01]  /*0030*/  S2R R3, SR_TID.X ;  /* 0x0000000000037919 */ /* 0x000e220000002100 */
[----:B------:R-:W1:Y:S01]  /*0040*/  LDCU UR5, c[0x0][0x364] ;  /* 0x00006c80ff0577ac */ /* 0x000e620008000800 */
[----:B------:R-:W1:Y:S01]  /*0050*/  S2R R9, SR_CTAID.Y ;  /* 0x0000000000097919 */ /* 0x000e620000002600 */
[----:B------:R-:W2:Y:S01]  /*0060*/  LDCU.64 UR8, c[0x0][0x398] ;  /* 0x00007300ff0877ac */ /* 0x000ea20008000a00 */
[----:B------:R-:W1:Y:S01]  /*0070*/  S2R R2, SR_TID.Y ;  /* 0x0000000000027919 */ /* 0x000e620000002200 */
[----:B------:R-:W3:Y:S01]  /*0080*/  LDCU UR6, c[0x0][0x368] ;  /* 0x00006d00ff0677ac */ /* 0x000ee20008000800 */
[----:B------:R-:W3:Y:S01]  /*0090*/  S2R R8, SR_CTAID.Z ;  /* 0x0000000000087919 */ /* 0x000ee20000002700 */
[----:B------:R-:W3:Y:S01]  /*00a0*/  S2R R5, SR_TID.Z ;  /* 0x0000000000057919 */ /* 0x000ee20000002300 */
[----:B0-----:R-:W-:-:S05]  /*00b0*/  IMAD R0, R0, UR4, R3 ;  /* 0x0000000400007c24 */ /* 0x001fca000f8e0203 */
[----:B--2---:R-:W-:Y:S01]  /*00c0*/  ISETP.GE.U32.AND P0, PT, R0, UR9, PT ;  /* 0x0000000900007c0c */ /* 0x004fe2000bf06070 */
[----:B-1----:R-:W-:-:S05]  /*00d0*/  IMAD R9, R9, UR5, R2 ;  /* 0x0000000509097c24 */ /* 0x002fca000f8e0202 */
[----:B------:R-:W-:Y:S01]  /*00e0*/  ISETP.GE.U32.OR P0, PT, R9, UR8, P0 ;  /* 0x0000000809007c0c */ /* 0x000fe20008706470 */
[----:B---3--:R-:W-:-:S12]  /*00f0*/  IMAD R8, R8, UR6, R5 ;  /* 0x0000000608087c24 */ /* 0x008fd8000f8e0205 */
[----:B------:R-:W-:Y:S05]  /*0100*/  @P0 EXIT ;  /* 0x000000000000094d */ /* 0x000fea0003800000 */
[----:B------:R-:W0:Y:S01]  /*0110*/  LDCU UR6, c[0x0][0x3a0] ;  /* 0x00007400ff0677ac */ /* 0x000e220008000800 */
[----:B------:R-:W1:Y:S01]  /*0120*/  LDC.64 R4, c[0x0][0x380] ;  /* 0x0000e000ff047b82 */ /* 0x000e620000000a00 */
[----:B------:R-:W-:Y:S01]  /*0130*/  IMAD R11, R9, UR9, R0 ;  /* 0x00000009090b7c24 */ /* 0x000fe2000f8e0200 */
[----:B------:R-:W2:Y:S06]  /*0140*/  LDCU.64 UR4, c[0x0][0x358] ;  /* 0x00006b00ff0477ac */ /* 0x000eac0008000a00 */
[----:B------:R-:W3:Y:S08]  /*0150*/  LDC.64 R6, c[0x0][0x388] ;  /* 0x0000e200ff067b82 */ /* 0x000ef00000000a00 */
[----:B------:R-:W4:Y:S01]  /*0160*/  LDC.64 R2, c[0x0][0x390] ;  /* 0x0000e400ff027b82 */ /* 0x000f220000000a00 */
[----:B0-----:R-:W-:-:S13]  /*0170*/  ISETP.GE.U32.AND P0, PT, R8, UR6, PT ;  /* 0x0000000608007c0c */ /* 0x001fda000bf06070 */
[----:B------:R-:W-:Y:S02]  /*0180*/  @!P0 IMAD R9, R9, UR6, R8 ;  /* 0x0000000609098c24 */ /* 0x000fe4000f8e0208 */
[----:B------:R-:W-:Y:S02]  /*0190*/  @!P0 IMAD R13, R8, UR9, R0 ;  /* 0x00000009080d8c24 */ /* 0x000fe4000f8e0200 */
[----:B-1----:R-:W-:-:S04]  /*01a0*/  @!P0 IMAD.WIDE.U32 R4, R9, 0x4, R4 ;  /* 0x0000000409048825 */ /* 0x002fc800078e0004 */
[----:B---3--:R-:W-:Y:S02]  /*01b0*/  @!P0 IMAD.WIDE.U32 R6, R13, 0x4, R6 ;  /* 0x000000040d068825 */ /* 0x008fe400078e0006 */
[----:B--2---:R-:W2:Y:S02]  /*01c0*/  @!P0 LDG.E R4, desc[UR4][R4.64] ;  /* 0x0000000404048981 */ /* 0x004ea4000c1e1900 */
[----:B----4-:R-:W-:Y:S02]  /*01d0*/  IMAD.WIDE.U32 R2, R11, 0x4, R2 ;  /* 0x000000040b027825 */ /* 0x010fe400078e0002 */
[----:B------:R-:W2:Y:S04]  /*01e0*/  @!P0 LDG.E R6, desc[UR4][R6.64] ;  /* 0x0000000406068981 */ /* 0x000ea8000c1e1900 */
[----:B------:R-:W2:Y:S02]  /*01f0*/  LDG.E R9, desc[UR4][R2.64] ;  /* 0x0000000402097981 */ /* 0x000ea4000c1e1900 */
[----:B--2---:R-:W-:-:S05]  /*0200*/  @!P0 IMAD R9, R4, R6, R9 ;  /* 0x0000000604098224 */ /* 0x004fca00078e0209 */
[----:B------:R-:W-:Y:S01]  /*0210*/  STG.E desc[UR4][R2.64], R9 ;  /* 0x0000000902007986 */ /* 0x000fe2000c101904 */
[----:B------:R-:W-:Y:S05]  /*0220*/  EXIT ;  /* 0x000000000000794d */ /* 0x000fea0003800000 */
.L_x_0:
[----:B------:R-:W-:-:S00]  /*0230*/  BRA `(.L_x_0) ;  /* 0xfffffffc00fc7947 */ /* 0x000fc0000383ffff */
[----:B------:R-:W-:-:S00]  /*0240*/  NOP ;  /* 0x0000000000007918 */ /* 0x000fc00000000000 */
        /* <DEDUP_REMOVED lines=11> */
.L_x_1:


//--------------------- .nv.shared.reserved.0     --------------------------
	.section	.nv.shared.reserved.0,"aw",@nobits
	.weak		__nv_reservedSMEM_offset_0_alias
	.size		__nv_reservedSMEM_offset_0_alias, 0, 64
	.other		__nv_reservedSMEM_offset_0_alias,@"STO_CUDA_RESERVED_SHARED STV_DEFAULT"
__nv_reservedSMEM_offset_0_alias:
	.zero		0
	.zero		64


//--------------------- .nv.constant0._Z8d_matmulPiS_S_iii --------------------------
	.section	.nv.constant0._Z8d_matmulPiS_S_iii,"a",@progbits
	.sectionflags	@""
	.align	4
.nv.constant0._Z8d_matmulPiS_S_iii:
	.zero		932


//--------------------- SYMBOLS --------------------------

	.type		.nv.reservedSmem.offset0,@object
	.size		.nv.reservedSmem.offset0,0x4
